//
// Generated by NVIDIA NVVM Compiler
//
// Compiler Build ID: CL-36424714
// Cuda compilation tools, release 13.0, V13.0.88
// Based on NVVM 20.0.0
//

.version 9.0
.target sm_100
.address_size 64

	// .globl	_Z9MultTiledPfS_S_
// _ZZ9MultTiledPfS_S_E4ds_M has been demoted
// _ZZ9MultTiledPfS_S_E4ds_N has been demoted

.visible .entry _Z9MultTiledPfS_S_(
	.param .u64 .ptr .align 1 _Z9MultTiledPfS_S__param_0,
	.param .u64 .ptr .align 1 _Z9MultTiledPfS_S__param_1,
	.param .u64 .ptr .align 1 _Z9MultTiledPfS_S__param_2
)
{
	.reg .pred 	%p<20>;
	.reg .b32 	%r<67>;
	.reg .b32 	%f<18>;
	.reg .b64 	%rd<20>;
	// demoted variable
	.shared .align 4 .b8 _ZZ9MultTiledPfS_S_E4ds_M[16];
	// demoted variable
	.shared .align 4 .b8 _ZZ9MultTiledPfS_S_E4ds_N[16];
	ld.param.u64 	%rd4, [_Z9MultTiledPfS_S__param_0];
	ld.param.u64 	%rd5, [_Z9MultTiledPfS_S__param_1];
	ld.param.u64 	%rd3, [_Z9MultTiledPfS_S__param_2];
	cvta.to.global.u64 	%rd1, %rd5;
	cvta.to.global.u64 	%rd6, %rd4;
	mov.u32 	%r22, %ctaid.x;
	mov.u32 	%r23, %ctaid.y;
	mov.u32 	%r1, %tid.x;
	mov.u32 	%r2, %tid.y;
	mov.u32 	%r24, %ntid.y;
	mad.lo.s32 	%r25, %r23, %r24, %r2;
	mov.u32 	%r26, %ntid.x;
	mad.lo.s32 	%r4, %r22, %r26, %r1;
	mad.lo.s32 	%r27, %r25, 5, %r1;
	max.u32 	%r28, %r1, %r25;
	setp.gt.u32 	%p1, %r28, 4;
	mul.wide.u32 	%rd7, %r27, 4;
	add.s64 	%rd2, %rd6, %rd7;
	mov.b32 	%r61, 0;
	@%p1 bra 	$L__BB0_2;
	ld.global.f32 	%f4, [%rd2];
	cvt.rzi.s32.f32 	%r61, %f4;
$L__BB0_2:
	shl.b32 	%r30, %r2, 3;
	mov.u32 	%r31, _ZZ9MultTiledPfS_S_E4ds_M;
	add.s32 	%r7, %r31, %r30;
	shl.b32 	%r32, %r1, 2;
	add.s32 	%r8, %r7, %r32;
	setp.gt.s32 	%p2, %r4, 5;
	st.shared.u32 	[%r8], %r61;
	setp.gt.u32 	%p3, %r2, 4;
	mov.b32 	%r62, 0;
	or.pred  	%p4, %p2, %p3;
	@%p4 bra 	$L__BB0_4;
	mad.lo.s32 	%r33, %r2, 6, %r4;
	mul.wide.s32 	%rd8, %r33, 4;
	add.s64 	%rd9, %rd1, %rd8;
	ld.global.f32 	%f5, [%rd9];
	cvt.rzi.s32.f32 	%r62, %f5;
$L__BB0_4:
	mov.u32 	%r36, _ZZ9MultTiledPfS_S_E4ds_N;
	add.s32 	%r12, %r36, %r32;
	add.s32 	%r11, %r12, %r30;
	setp.gt.u32 	%p5, %r25, 4;
	st.shared.u32 	[%r11], %r62;
	bar.sync 	0;
	ld.shared.u32 	%r38, [%r7];
	ld.shared.u32 	%r39, [%r12];
	mul.lo.s32 	%r40, %r39, %r38;
	cvt.rn.f32.s32 	%f6, %r40;
	ld.shared.u32 	%r41, [%r7+4];
	ld.shared.u32 	%r42, [%r12+8];
	mul.lo.s32 	%r43, %r42, %r41;
	cvt.rn.f32.s32 	%f7, %r43;
	add.f32 	%f1, %f6, %f7;
	bar.sync 	0;
	setp.gt.u32 	%p6, %r1, 2;
	mov.b32 	%r63, 0;
	or.pred  	%p7, %p6, %p5;
	@%p7 bra 	$L__BB0_6;
	ld.global.f32 	%f8, [%rd2+8];
	cvt.rzi.s32.f32 	%r63, %f8;
$L__BB0_6:
	setp.gt.s32 	%p8, %r4, 5;
	st.shared.u32 	[%r8], %r63;
	setp.gt.u32 	%p9, %r2, 2;
	mov.b32 	%r64, 0;
	or.pred  	%p10, %p8, %p9;
	@%p10 bra 	$L__BB0_8;
	mul.lo.s32 	%r45, %r2, 6;
	cvt.s64.s32 	%rd10, %r4;
	cvt.u64.u32 	%rd11, %r45;
	add.s64 	%rd12, %rd11, %rd10;
	shl.b64 	%rd13, %rd12, 2;
	add.s64 	%rd14, %rd1, %rd13;
	ld.global.f32 	%f9, [%rd14+48];
	cvt.rzi.s32.f32 	%r64, %f9;
$L__BB0_8:
	setp.gt.u32 	%p11, %r25, 4;
	st.shared.u32 	[%r11], %r64;
	bar.sync 	0;
	ld.shared.u32 	%r47, [%r7];
	ld.shared.u32 	%r48, [%r12];
	mul.lo.s32 	%r49, %r48, %r47;
	cvt.rn.f32.s32 	%f10, %r49;
	add.f32 	%f11, %f1, %f10;
	ld.shared.u32 	%r50, [%r7+4];
	ld.shared.u32 	%r51, [%r12+8];
	mul.lo.s32 	%r52, %r51, %r50;
	cvt.rn.f32.s32 	%f12, %r52;
	add.f32 	%f2, %f11, %f12;
	bar.sync 	0;
	setp.ne.s32 	%p12, %r1, 0;
	mov.b32 	%r65, 0;
	or.pred  	%p13, %p12, %p11;
	@%p13 bra 	$L__BB0_10;
	ld.global.f32 	%f13, [%rd2+16];
	cvt.rzi.s32.f32 	%r65, %f13;
$L__BB0_10:
	setp.gt.s32 	%p14, %r4, 5;
	st.shared.u32 	[%r8], %r65;
	setp.ne.s32 	%p15, %r2, 0;
	mov.b32 	%r66, 0;
	or.pred  	%p16, %p14, %p15;
	@%p16 bra 	$L__BB0_12;
	mul.wide.s32 	%rd15, %r4, 4;
	add.s64 	%rd16, %rd1, %rd15;
	ld.global.f32 	%f14, [%rd16+96];
	cvt.rzi.s32.f32 	%r66, %f14;
$L__BB0_12:
	setp.gt.s32 	%p17, %r4, 5;
	setp.gt.u32 	%p18, %r25, 4;
	st.shared.u32 	[%r11], %r66;
	bar.sync 	0;
	ld.shared.u32 	%r54, [%r7];
	ld.shared.u32 	%r55, [%r12];
	mul.lo.s32 	%r56, %r55, %r54;
	cvt.rn.f32.s32 	%f15, %r56;
	add.f32 	%f16, %f2, %f15;
	ld.shared.u32 	%r57, [%r7+4];
	ld.shared.u32 	%r58, [%r12+8];
	mul.lo.s32 	%r59, %r58, %r57;
	cvt.rn.f32.s32 	%f17, %r59;
	add.f32 	%f3, %f16, %f17;
	bar.sync 	0;
	or.pred  	%p19, %p18, %p17;
	@%p19 bra 	$L__BB0_14;
	mad.lo.s32 	%r60, %r25, 6, %r4;
	cvta.to.global.u64 	%rd17, %rd3;
	mul.wide.s32 	%rd18, %r60, 4;
	add.s64 	%rd19, %rd17, %rd18;
	st.global.f32 	[%rd19], %f3;
$L__BB0_14:
	ret;

}


// ===== COMPILED SASS (sm_100) =====

	.target	sm_100

	.elftype	@"ET_EXEC"


//--------------------- .note.nv.tkinfo           --------------------------
	.section	.note.nv.tkinfo,"",@"SHT_NOTE"
	.sectionflags	@"SHF_NOTE_NV_TKINFO"
	.tkinfo
        /*0018*/ 	.word	0x00000002
        /*0030*/ 	.string	""
        /*0030*/ 	.string	"ptxas"
        /*0030*/ 	.string	"Cuda compilation tools, release 13.0, V13.0.88"
        /*0030*/ 	.string	"Build cuda_13.0.r13.0/compiler.36424714_0"
        /*0030*/ 	.string	"-arch sm_100 -m 64 "



//--------------------- .note.nv.cuinfo           --------------------------
	.section	.note.nv.cuinfo,"",@"SHT_NOTE"
	.sectionflags	@"SHF_NOTE_NV_CUINFO"
        /*0018*/ 	.short	0x0002
        /*001a*/ 	.short	0x0064
        /*001c*/ 	.short	0x0082
	.zero		2


//--------------------- .nv.info                  --------------------------
	.section	.nv.info,"",@"SHT_CUDA_INFO"
	.align	4


	//----- nvinfo : EIATTR_REGCOUNT
	.align		4
        /*0000*/ 	.byte	0x04, 0x2f
        /*0002*/ 	.short	(.L_1 - .L_0)
	.align		4
.L_0:
        /*0004*/ 	.word	index@(_Z9MultTiledPfS_S_)
        /*0008*/ 	.word	0x0000001c


	//----- nvinfo : EIATTR_FRAME_SIZE
	.align		4
.L_1:
        /*000c*/ 	.byte	0x04, 0x11
        /*000e*/ 	.short	(.L_3 - .L_2)
	.align		4
.L_2:
        /*0010*/ 	.word	index@(_Z9MultTiledPfS_S_)
        /*0014*/ 	.word	0x00000000


	//----- nvinfo : EIATTR_MIN_STACK_SIZE
	.align		4
.L_3:
        /*0018*/ 	.byte	0x04, 0x12
        /*001a*/ 	.short	(.L_5 - .L_4)
	.align		4
.L_4:
        /*001c*/ 	.word	index@(_Z9MultTiledPfS_S_)
        /*0020*/ 	.word	0x00000000
.L_5:


//--------------------- .nv.compat                --------------------------
	.section	.nv.compat,"",@"SHT_CUDA_COMPAT_INFO"
	.align	4
        /*0000*/ 	.byte	0x02, 0x09, 0x00, 0x00, 0x02, 0x02, 0x01, 0x00, 0x02, 0x05, 0x05, 0x00, 0x03, 0x07, 0x01, 0x01
        /*0010*/ 	.byte	0x02, 0x03, 0x00, 0x00, 0x02, 0x06, 0x01, 0x00, 0x04, 0x0b, 0x08, 0x00, 0x09, 0x00, 0x00, 0x00
        /*0020*/ 	.byte	0x00, 0x00, 0x00, 0x00


//--------------------- .nv.info._Z9MultTiledPfS_S_ --------------------------
	.section	.nv.info._Z9MultTiledPfS_S_,"",@"SHT_CUDA_INFO"
	.sectionflags	@""
	.align	4


	//----- nvinfo : EIATTR_CUDA_API_VERSION
	.align		4
        /*0000*/ 	.byte	0x04, 0x37
        /*0002*/ 	.short	(.L_7 - .L_6)
.L_6:
        /*0004*/ 	.word	0x00000082


	//----- nvinfo : EIATTR_KPARAM_INFO
	.align		4
.L_7:
        /*0008*/ 	.byte	0x04, 0x17
        /*000a*/ 	.short	(.L_9 - .L_8)
.L_8:
        /*000c*/ 	.word	0x00000000
        /*0010*/ 	.short	0x0002
        /*0012*/ 	.short	0x0010
        /*0014*/ 	.byte	0x00, 0xf5, 0x21, 0x00


	//----- nvinfo : EIATTR_KPARAM_INFO
	.align		4
.L_9:
        /*0018*/ 	.byte	0x04, 0x17
        /*001a*/ 	.short	(.L_11 - .L_10)
.L_10:
        /*001c*/ 	.word	0x00000000
        /*0020*/ 	.short	0x0001
        /*0022*/ 	.short	0x0008
        /*0024*/ 	.byte	0x00, 0xf5, 0x21, 0x00


	//----- nvinfo : EIATTR_KPARAM_INFO
	.align		4
.L_11:
        /*0028*/ 	.byte	0x04, 0x17
        /*002a*/ 	.short	(.L_13 - .L_12)
.L_12:
        /*002c*/ 	.word	0x00000000
        /*0030*/ 	.short	0x0000
        /*0032*/ 	.short	0x0000
        /*0034*/ 	.byte	0x00, 0xf5, 0x21, 0x00


	//----- nvinfo : EIATTR_SPARSE_MMA_MASK
	.align		4
.L_13:
        /*0038*/ 	.byte	0x03, 0x50
        /*003a*/ 	.short	0x0000


	//----- nvinfo : EIATTR_MAXREG_COUNT
	.align		4
        /*003c*/ 	.byte	0x03, 0x1b
        /*003e*/ 	.short	0x00ff


	//----- nvinfo : EIATTR_NUM_BARRIERS
	.align		4
        /*0040*/ 	.byte	0x02, 0x4c
        /*0042*/ 	.byte	0x01
	.zero		1


	//----- nvinfo : EIATTR_MERCURY_ISA_VERSION
	.align		4
        /*0044*/ 	.byte	0x03, 0x5f
        /*0046*/ 	.short	0x0101


	//----- nvinfo : EIATTR_VRC_CTA_INIT_COUNT
	.align		4
        /*0048*/ 	.byte	0x02, 0x4a
	.zero		1
	.zero		1


	//----- nvinfo : EIATTR_EXIT_INSTR_OFFSETS
	.align		4
        /*004c*/ 	.byte	0x04, 0x1c
        /*004e*/ 	.short	(.L_15 - .L_14)


	//   ....[0]....
.L_14:
        /*0050*/ 	.word	0x00000570


	//   ....[1]....
        /*0054*/ 	.word	0x000006a0


	//----- nvinfo : EIATTR_CBANK_PARAM_SIZE
	.align		4
.L_15:
        /*0058*/ 	.byte	0x03, 0x19
        /*005a*/ 	.short	0x0018


	//----- nvinfo : EIATTR_PARAM_CBANK
	.align		4
        /*005c*/ 	.byte	0x04, 0x0a
        /*005e*/ 	.short	(.L_17 - .L_16)
	.align		4
.L_16:
        /*0060*/ 	.word	index@(.nv.constant0._Z9MultTiledPfS_S_)
        /*0064*/ 	.short	0x0380
        /*0066*/ 	.short	0x0018


	//----- nvinfo : EIATTR_SW_WAR
	.align		4
.L_17:
        /*0068*/ 	.byte	0x04, 0x36
        /*006a*/ 	.short	(.L_19 - .L_18)
.L_18:
        /*006c*/ 	.word	0x00000008
.L_19:


//--------------------- .nv.callgraph             --------------------------
	.section	.nv.callgraph,"",@"SHT_CUDA_CALLGRAPH"
	.align	4
	.sectionentsize	8
	.align		4
        /*0000*/ 	.word	0x00000000
	.align		4
        /*0004*/ 	.word	0xffffffff
	.align		4
        /*0008*/ 	.word	0x00000000
	.align		4
        /*000c*/ 	.word	0xfffffffe
	.align		4
        /*0010*/ 	.word	0x00000000
	.align		4
        /*0014*/ 	.word	0xfffffffd
	.align		4
        /*0018*/ 	.word	0x00000000
	.align		4
        /*001c*/ 	.word	0xfffffffc


//--------------------- .text._Z9MultTiledPfS_S_  --------------------------
	.section	.text._Z9MultTiledPfS_S_,"ax",@progbits
	.align	128
        .global         _Z9MultTiledPfS_S_
        .type           _Z9MultTiledPfS_S_,@function
        .size           _Z9MultTiledPfS_S_,(.L_x_1 - _Z9MultTiledPfS_S_)
        .other          _Z9MultTiledPfS_S_,@"STO_CUDA_ENTRY STV_DEFAULT"
_Z9MultTiledPfS_S_:
.text._Z9MultTiledPfS_S_:
[----:B------:R-:W-:Y:S01]  /*0000*/  LDC R1, c[0x0][0x37c] ;  /* 0x0000df00ff017b82 */ /* 0x000fe20000000800 */
[----:B------:R-:W0:Y:S07]  /*0010*/  S2R R8, SR_TID.X ;  /* 0x0000000000087919 */ /* 0x000e2e0000002100 */
[----:B------:R-:W1:Y:S01]  /*0020*/  LDC R4, c[0x0][0x364] ;  /* 0x0000d900ff047b82 */ /* 0x000e620000000800 */
[----:B------:R-:W2:Y:S01]  /*0030*/  LDCU.64 UR8, c[0x0][0x358] ;  /* 0x00006b00ff0877ac */ /* 0x000ea20008000a00 */
[----:B------:R-:W3:Y:S06]  /*0040*/  S2R R11, SR_TID.Y ;  /* 0x00000000000b7919 */ /* 0x000eec0000002200 */
[----:B------:R-:W0:Y:S08]  /*0050*/  S2UR UR4, SR_CTAID.X ;  /* 0x00000000000479c3 */ /* 0x000e300000002500 */
[----:B------:R-:W0:Y:S08]  /*0060*/  LDC R3, c[0x0][0x360] ;  /* 0x0000d800ff037b82 */ /* 0x000e300000000800 */
[----:B------:R-:W1:Y:S01]  /*0070*/  S2UR UR5, SR_CTAID.Y ;  /* 0x00000000000579c3 */ /* 0x000e620000002600 */
[----:B---3--:R-:W-:Y:S01]  /*0080*/  ISETP.GT.U32.AND P0, PT, R11, 0x4, PT ;  /* 0x000000040b00780c */ /* 0x008fe20003f04070 */
[----:B0-----:R-:W-:-:S06]  /*0090*/  IMAD R0, R3, UR4, R8 ;  /* 0x0000000403007c24 */ /* 0x001fcc000f8e0208 */
[----:B------:R-:W0:Y:S01]  /*00a0*/  LDC.64 R2, c[0x0][0x380] ;  /* 0x0000e000ff027b82 */ /* 0x000e220000000a00 */
[----:B------:R-:W-:Y:S01]  /*00b0*/  ISETP.GT.OR P1, PT, R0, 0x5, P0 ;  /* 0x000000050000780c */ /* 0x000fe20000724670 */
[----:B-1----:R-:W-:-:S04]  /*00c0*/  IMAD R9, R4, UR5, R11 ;  /* 0x0000000504097c24 */ /* 0x002fc8000f8e020b */
[C---:B------:R-:W-:Y:S01]  /*00d0*/  IMAD R7, R9.reuse, 0x5, R8 ;  /* 0x0000000509077824 */ /* 0x040fe200078e0208 */
[----:B------:R-:W-:-:S04]  /*00e0*/  VIMNMX.U32 R6, PT, PT, R9, R8, !PT ;  /* 0x0000000809067248 */ /* 0x000fc80007fe0000 */
[----:B------:R-:W-:-:S03]  /*00f0*/  ISETP.GT.U32.AND P2, PT, R6, 0x4, PT ;  /* 0x000000040600780c */ /* 0x000fc60003f44070 */
[----:B------:R-:W1:Y:S01]  /*0100*/  @!P1 LDC.64 R4, c[0x0][0x388] ;  /* 0x0000e200ff049b82 */ /* 0x000e620000000a00 */
[----:B0-----:R-:W-:-:S04]  /*0110*/  IMAD.WIDE.U32 R2, R7, 0x4, R2 ;  /* 0x0000000407027825 */ /* 0x001fc800078e0002 */
[----:B------:R-:W-:-:S05]  /*0120*/  @!P1 IMAD R7, R11, 0x6, R0 ;  /* 0x000000060b079824 */ /* 0x000fca00078e0200 */
[----:B--2---:R-:W2:Y:S01]  /*0130*/  @!P2 LDG.E R10, desc[UR8][R2.64] ;  /* 0x00000008020aa981 */ /* 0x004ea2000c1e1900 */
[----:B-1----:R-:W-:-:S06]  /*0140*/  @!P1 IMAD.WIDE R4, R7, 0x4, R4 ;  /* 0x0000000407049825 */ /* 0x002fcc00078e0204 */
[----:B------:R0:W3:Y:S01]  /*0150*/  @!P1 LDG.E R4, desc[UR8][R4.64] ;  /* 0x0000000804049981 */ /* 0x0000e2000c1e1900 */
[----:B------:R-:W1:Y:S01]  /*0160*/  S2UR UR6, SR_CgaCtaId ;  /* 0x00000000000679c3 */ /* 0x000e620000008800 */
[----:B------:R-:W-:Y:S01]  /*0170*/  CS2R R18, SRZ ;  /* 0x0000000000127805 */ /* 0x000fe2000001ff00 */
[----:B------:R-:W-:Y:S01]  /*0180*/  UMOV UR4, 0x400 ;  /* 0x0000040000047882 */ /* 0x000fe20000000000 */
[----:B------:R-:W-:Y:S01]  /*0190*/  ISETP.GT.U32.AND P0, PT, R11, 0x2, PT ;  /* 0x000000020b00780c */ /* 0x000fe20003f04070 */
[----:B------:R-:W-:-:S03]  /*01a0*/  UIADD3 UR5, UPT, UPT, UR4, 0x10, URZ ;  /* 0x0000001004057890 */ /* 0x000fc6000fffe0ff */
[----:B------:R-:W-:-:S13]  /*01b0*/  ISETP.GT.OR P0, PT, R0, 0x5, P0 ;  /* 0x000000050000780c */ /* 0x000fda0000704670 */
[----:B------:R-:W4:Y:S01]  /*01c0*/  @!P0 LDC.64 R6, c[0x0][0x388] ;  /* 0x0000e200ff068b82 */ /* 0x000f220000000a00 */
[----:B0-----:R-:W-:Y:S01]  /*01d0*/  @!P0 IMAD R5, R11, 0x6, RZ ;  /* 0x000000060b058824 */ /* 0x001fe200078e02ff */
[----:B-1----:R-:W-:Y:S02]  /*01e0*/  ULEA UR4, UR6, UR4, 0x18 ;  /* 0x0000000406047291 */ /* 0x002fe4000f8ec0ff */
[----:B------:R-:W-:-:S04]  /*01f0*/  ULEA UR5, UR6, UR5, 0x18 ;  /* 0x0000000506057291 */ /* 0x000fc8000f8ec0ff */
[----:B------:R-:W-:Y:S02]  /*0200*/  LEA R15, R11, UR4, 0x3 ;  /* 0x000000040b0f7c11 */ /* 0x000fe4000f8e18ff */
[----:B------:R-:W-:-:S03]  /*0210*/  LEA R12, R8, UR5, 0x2 ;  /* 0x00000005080c7c11 */ /* 0x000fc6000f8e10ff */
[----:B------:R-:W-:Y:S02]  /*0220*/  IMAD R14, R8, 0x4, R15 ;  /* 0x00000004080e7824 */ /* 0x000fe400078e020f */
[----:B------:R-:W-:Y:S01]  /*0230*/  IMAD R13, R11, 0x8, R12 ;  /* 0x000000080b0d7824 */ /* 0x000fe200078e020c */
[----:B--2---:R-:W0:Y:S01]  /*0240*/  @!P2 F2I.TRUNC.NTZ R19, R10 ;  /* 0x0000000a0013a305 */ /* 0x004e22000020f100 */
[----:B------:R-:W-:-:S04]  /*0250*/  ISETP.GT.U32.AND P2, PT, R9, 0x4, PT ;  /* 0x000000040900780c */ /* 0x000fc80003f44070 */
[----:B------:R-:W-:Y:S01]  /*0260*/  ISETP.GT.U32.OR P3, PT, R8, 0x2, P2 ;  /* 0x000000020800780c */ /* 0x000fe20001764470 */
[----:B0-----:R-:W-:Y:S02]  /*0270*/  STS [R14], R19 ;  /* 0x000000130e007388 */ /* 0x001fe40000000800 */
[----:B---3--:R-:W0:Y:S01]  /*0280*/  @!P1 F2I.TRUNC.NTZ R18, R4 ;  /* 0x0000000400129305 */ /* 0x008e22000020f100 */
[----:B------:R-:W-:-:S04]  /*0290*/  @!P0 IADD3 R5, P1, PT, R5, R0, RZ ;  /* 0x0000000005058210 */ /* 0x000fc80007f3e0ff */
[----:B------:R-:W-:Y:S02]  /*02a0*/  @!P0 LEA.HI.X.SX32 R10, R0, RZ, 0x1, P1 ;  /* 0x000000ff000a8211 */ /* 0x000fe400008f0eff */
[----:B----4-:R-:W-:-:S04]  /*02b0*/  @!P0 LEA R6, P1, R5, R6, 0x2 ;  /* 0x0000000605068211 */ /* 0x010fc800078210ff */
[----:B------:R-:W-:Y:S01]  /*02c0*/  @!P0 LEA.HI.X R7, R5, R7, R10, 0x2, P1 ;  /* 0x0000000705078211 */ /* 0x000fe200008f140a */
[----:B0-----:R0:W-:Y:S01]  /*02d0*/  STS [R13], R18 ;  /* 0x000000120d007388 */ /* 0x0011e20000000800 */
[----:B------:R-:W-:Y:S06]  /*02e0*/  BAR.SYNC.DEFER_BLOCKING 0x0 ;  /* 0x0000000000007b1d */ /* 0x000fec0000010000 */
[----:B------:R-:W-:Y:S04]  /*02f0*/  LDS R17, [R12] ;  /* 0x000000000c117984 */ /* 0x000fe80000000800 */
[----:B------:R-:W-:Y:S04]  /*0300*/  LDS R16, [R12+0x8] ;  /* 0x000008000c107984 */ /* 0x000fe80000000800 */
[----:B------:R-:W1:Y:S01]  /*0310*/  LDS.64 R4, [R15] ;  /* 0x000000000f047984 */ /* 0x000e620000000a00 */
[----:B------:R-:W-:Y:S06]  /*0320*/  BAR.SYNC.DEFER_BLOCKING 0x0 ;  /* 0x0000000000007b1d */ /* 0x000fec0000010000 */
[----:B------:R-:W2:Y:S04]  /*0330*/  @!P3 LDG.E R20, desc[UR8][R2.64+0x8] ;  /* 0x000008080214b981 */ /* 0x000ea8000c1e1900 */
[----:B------:R-:W3:Y:S01]  /*0340*/  @!P0 LDG.E R23, desc[UR8][R6.64+0x30] ;  /* 0x0000300806178981 */ /* 0x000ee2000c1e1900 */
[----:B------:R-:W-:-:S02]  /*0350*/  HFMA2 R22, -RZ, RZ, 0, 0 ;  /* 0x00000000ff167431 */ /* 0x000fc400000001ff */
[----:B------:R-:W-:Y:S01]  /*0360*/  IMAD.MOV.U32 R21, RZ, RZ, RZ ;  /* 0x000000ffff157224 */ /* 0x000fe200078e00ff */
[----:B------:R-:W-:Y:S02]  /*0370*/  ISETP.NE.AND P1, PT, R11, RZ, PT ;  /* 0x000000ff0b00720c */ /* 0x000fe40003f25270 */
[----:B------:R-:W-:Y:S02]  /*0380*/  ISETP.NE.OR P2, PT, R8, RZ, P2 ;  /* 0x000000ff0800720c */ /* 0x000fe40001745670 */
[----:B------:R-:W-:-:S13]  /*0390*/  ISETP.GT.OR P1, PT, R0, 0x5, P1 ;  /* 0x000000050000780c */ /* 0x000fda0000f24670 */
[----:B------:R-:W0:Y:S02]  /*03a0*/  @!P1 LDC.64 R10, c[0x0][0x388] ;  /* 0x0000e200ff0a9b82 */ /* 0x000e240000000a00 */
[----:B0-----:R-:W-:Y:S01]  /*03b0*/  @!P1 IMAD.WIDE R18, R0, 0x4, R10 ;  /* 0x0000000400129825 */ /* 0x001fe200078e020a */
[----:B--2---:R-:W0:Y:S08]  /*03c0*/  @!P3 F2I.TRUNC.NTZ R21, R20 ;  /* 0x000000140015b305 */ /* 0x004e30000020f100 */
[----:B---3--:R-:W2:Y:S01]  /*03d0*/  @!P0 F2I.TRUNC.NTZ R22, R23 ;  /* 0x0000001700168305 */ /* 0x008ea2000020f100 */
[----:B0-----:R-:W-:Y:S04]  /*03e0*/  STS [R14], R21 ;  /* 0x000000150e007388 */ /* 0x001fe80000000800 */
[----:B--2---:R-:W-:Y:S01]  /*03f0*/  STS [R13], R22 ;  /* 0x000000160d007388 */ /* 0x004fe20000000800 */
[----:B------:R-:W-:Y:S06]  /*0400*/  BAR.SYNC.DEFER_BLOCKING 0x0 ;  /* 0x0000000000007b1d */ /* 0x000fec0000010000 */
[----:B------:R-:W-:Y:S04]  /*0410*/  LDS R25, [R12] ;  /* 0x000000000c197984 */ /* 0x000fe80000000800 */
[----:B------:R-:W-:Y:S04]  /*0420*/  LDS R8, [R12+0x8] ;  /* 0x000008000c087984 */ /* 0x000fe80000000800 */
[----:B------:R-:W0:Y:S01]  /*0430*/  LDS.64 R6, [R15] ;  /* 0x000000000f067984 */ /* 0x000e220000000a00 */
[----:B------:R-:W-:Y:S06]  /*0440*/  BAR.SYNC.DEFER_BLOCKING 0x0 ;  /* 0x0000000000007b1d */ /* 0x000fec0000010000 */
[----:B------:R-:W2:Y:S04]  /*0450*/  @!P2 LDG.E R2, desc[UR8][R2.64+0x10] ;  /* 0x000010080202a981 */ /* 0x000ea8000c1e1900 */
[----:B------:R-:W3:Y:S01]  /*0460*/  @!P1 LDG.E R18, desc[UR8][R18.64+0x60] ;  /* 0x0000600812129981 */ /* 0x000ee2000c1e1900 */
[----:B------:R-:W-:Y:S01]  /*0470*/  IMAD.MOV.U32 R23, RZ, RZ, RZ ;  /* 0x000000ffff177224 */ /* 0x000fe200078e00ff */
[----:B------:R-:W-:Y:S01]  /*0480*/  MOV R20, RZ ;  /* 0x000000ff00147202 */ /* 0x000fe20000000f00 */
[----:B-1----:R-:W-:Y:S01]  /*0490*/  IMAD R4, R4, R17, RZ ;  /* 0x0000001104047224 */ /* 0x002fe200078e02ff */
[----:B------:R-:W-:Y:S01]  /*04a0*/  ISETP.GT.AND P0, PT, R0, 0x5, PT ;  /* 0x000000050000780c */ /* 0x000fe20003f04270 */
[----:B------:R-:W-:-:S03]  /*04b0*/  IMAD R5, R16, R5, RZ ;  /* 0x0000000510057224 */ /* 0x000fc600078e02ff */
[----:B------:R-:W-:Y:S01]  /*04c0*/  ISETP.GT.U32.OR P0, PT, R9, 0x4, P0 ;  /* 0x000000040900780c */ /* 0x000fe20000704470 */
[----:B0-----:R-:W-:Y:S01]  /*04d0*/  IMAD R6, R6, R25, RZ ;  /* 0x0000001906067224 */ /* 0x001fe200078e02ff */
[----:B--2---:R-:W0:Y:S08]  /*04e0*/  @!P2 F2I.TRUNC.NTZ R23, R2 ;  /* 0x000000020017a305 */ /* 0x004e30000020f100 */
[----:B---3--:R-:W1:Y:S01]  /*04f0*/  @!P1 F2I.TRUNC.NTZ R20, R18 ;  /* 0x0000001200149305 */ /* 0x008e62000020f100 */
[----:B0-----:R0:W-:Y:S04]  /*0500*/  STS [R14], R23 ;  /* 0x000000170e007388 */ /* 0x0011e80000000800 */
[----:B-1----:R0:W-:Y:S01]  /*0510*/  STS [R13], R20 ;  /* 0x000000140d007388 */ /* 0x0021e20000000800 */
[----:B------:R-:W-:Y:S06]  /*0520*/  BAR.SYNC.DEFER_BLOCKING 0x0 ;  /* 0x0000000000007b1d */ /* 0x000fec0000010000 */
[----:B------:R0:W1:Y:S04]  /*0530*/  LDS R21, [R12] ;  /* 0x000000000c157984 */ /* 0x0000680000000800 */
[----:B------:R0:W2:Y:S04]  /*0540*/  LDS.64 R10, [R15] ;  /* 0x000000000f0a7984 */ /* 0x0000a80000000a00 */
[----:B------:R0:W3:Y:S01]  /*0550*/  LDS R22, [R12+0x8] ;  /* 0x000008000c167984 */ /* 0x0000e20000000800 */
[----:B------:R-:W-:Y:S06]  /*0560*/  BAR.SYNC.DEFER_BLOCKING 0x0 ;  /* 0x0000000000007b1d */ /* 0x000fec0000010000 */
[----:B------:R-:W-:Y:S05]  /*0570*/  @P0 EXIT ;  /* 0x000000000000094d */ /* 0x000fea0003800000 */
[----:B------:R-:W4:Y:S01]  /*0580*/  LDC.64 R2, c[0x0][0x390] ;  /* 0x0000e400ff027b82 */ /* 0x000f220000000a00 */
[----:B------:R-:W-:Y:S01]  /*0590*/  I2FP.F32.S32 R4, R4 ;  /* 0x0000000400047245 */ /* 0x000fe20000201400 */
[----:B------:R-:W-:Y:S01]  /*05a0*/  IMAD R8, R8, R7, RZ ;  /* 0x0000000708087224 */ /* 0x000fe200078e02ff */
[----:B------:R-:W-:Y:S01]  /*05b0*/  I2FP.F32.S32 R5, R5 ;  /* 0x0000000500057245 */ /* 0x000fe20000201400 */
[----:B-12---:R-:W-:Y:S01]  /*05c0*/  IMAD R10, R10, R21, RZ ;  /* 0x000000150a0a7224 */ /* 0x006fe200078e02ff */
[----:B------:R-:W-:Y:S01]  /*05d0*/  I2FP.F32.S32 R7, R6 ;  /* 0x0000000600077245 */ /* 0x000fe20000201400 */
[----:B---3--:R-:W-:Y:S02]  /*05e0*/  IMAD R11, R22, R11, RZ ;  /* 0x0000000b160b7224 */ /* 0x008fe400078e02ff */
[----:B------:R-:W-:Y:S01]  /*05f0*/  FADD R4, R4, R5 ;  /* 0x0000000504047221 */ /* 0x000fe20000000000 */
[----:B------:R-:W-:Y:S01]  /*0600*/  I2FP.F32.S32 R5, R8 ;  /* 0x0000000800057245 */ /* 0x000fe20000201400 */
[----:B------:R-:W-:Y:S01]  /*0610*/  IMAD R9, R9, 0x6, R0 ;  /* 0x0000000609097824 */ /* 0x000fe200078e0200 */
[----:B------:R-:W-:Y:S01]  /*0620*/  I2FP.F32.S32 R11, R11 ;  /* 0x0000000b000b7245 */ /* 0x000fe20000201400 */
[----:B------:R-:W-:Y:S01]  /*0630*/  FADD R4, R4, R7 ;  /* 0x0000000704047221 */ /* 0x000fe20000000000 */
[----:B------:R-:W-:-:S03]  /*0640*/  I2FP.F32.S32 R7, R10 ;  /* 0x0000000a00077245 */ /* 0x000fc60000201400 */
[----:B------:R-:W-:-:S04]  /*0650*/  FADD R4, R4, R5 ;  /* 0x0000000504047221 */ /* 0x000fc80000000000 */
[----:B------:R-:W-:-:S04]  /*0660*/  FADD R4, R4, R7 ;  /* 0x0000000704047221 */ /* 0x000fc80000000000 */
[----:B------:R-:W-:Y:S01]  /*0670*/  FADD R11, R4, R11 ;  /* 0x0000000b040b7221 */ /* 0x000fe20000000000 */
[----:B----4-:R-:W-:-:S05]  /*0680*/  IMAD.WIDE R2, R9, 0x4, R2 ;  /* 0x0000000409027825 */ /* 0x010fca00078e0202 */
[----:B------:R-:W-:Y:S01]  /*0690*/  STG.E desc[UR8][R2.64], R11 ;  /* 0x0000000b02007986 */ /* 0x000fe2000c101908 */
[----:B------:R-:W-:Y:S05]  /*06a0*/  EXIT ;  /* 0x000000000000794d */ /* 0x000fea0003800000 */
.L_x_0:
[----:B------:R-:W-:-:S00]  /*06b0*/  BRA `(.L_x_0) ;  /* 0xfffffffc00fc7947 */ /* 0x000fc0000383ffff */
[----:B------:R-:W-:-:S00]  /*06c0*/  NOP ;  /* 0x0000000000007918 */ /* 0x000fc00000000000 */
        /* <DEDUP_REMOVED lines=11> */
.L_x_1:


//--------------------- .nv.shared._Z9MultTiledPfS_S_ --------------------------
	.section	.nv.shared._Z9MultTiledPfS_S_,"aw",@nobits
	.sectionflags	@""
	.align	4
.nv.shared._Z9MultTiledPfS_S_:
	.zero		1056


//--------------------- .nv.shared.reserved.0     --------------------------
	.section	.nv.shared.reserved.0,"aw",@nobits
	.weak		__nv_reservedSMEM_offset_0_alias
	.size		__nv_reservedSMEM_offset_0_alias, 0, 64
	.other		__nv_reservedSMEM_offset_0_alias,@"STO_CUDA_RESERVED_SHARED STV_DEFAULT"
__nv_reservedSMEM_offset_0_alias:
	.zero		0
	.zero		64


//--------------------- .nv.constant0._Z9MultTiledPfS_S_ --------------------------
	.section	.nv.constant0._Z9MultTiledPfS_S_,"a",@progbits
	.sectionflags	@""
	.align	4
.nv.constant0._Z9MultTiledPfS_S_:
	.zero		920


//--------------------- SYMBOLS --------------------------

	.type		.nv.reservedSmem.offset0,@object
	.size		.nv.reservedSmem.offset0,0x4
	.type		.nv.reservedSmem.cap,@object
	.size		.nv.reservedSmem.cap,0x4
